//
// Generated by NVIDIA NVVM Compiler
//
// Compiler Build ID: CL-36424714
// Cuda compilation tools, release 13.0, V13.0.88
// Based on NVVM 20.0.0
//

.version 9.0
.target sm_100
.address_size 64

	// .globl	_Z9reduce_v2PfS_
// _ZZ9reduce_v2PfS_E12input_shared has been demoted

.visible .entry _Z9reduce_v2PfS_(
	.param .u64 .ptr .align 1 _Z9reduce_v2PfS__param_0,
	.param .u64 .ptr .align 1 _Z9reduce_v2PfS__param_1
)
{
	.reg .pred 	%p<5>;
	.reg .b32 	%r<25>;
	.reg .b32 	%f<6>;
	.reg .b64 	%rd<12>;
	// demoted variable
	.shared .align 4 .b8 _ZZ9reduce_v2PfS_E12input_shared[1024];
	ld.param.u64 	%rd2, [_Z9reduce_v2PfS__param_0];
	ld.param.u64 	%rd1, [_Z9reduce_v2PfS__param_1];
	cvta.to.global.u64 	%rd3, %rd2;
	mov.u32 	%r1, %ntid.x;
	mov.u32 	%r2, %ctaid.x;
	mul.lo.s32 	%r7, %r1, %r2;
	cvt.u64.u32 	%rd4, %r7;
	mov.u32 	%r3, %tid.x;
	cvt.u64.u32 	%rd5, %r3;
	add.s64 	%rd6, %rd4, %rd5;
	shl.b64 	%rd7, %rd6, 2;
	add.s64 	%rd8, %rd3, %rd7;
	ld.global.f32 	%f1, [%rd8];
	shl.b32 	%r8, %r3, 2;
	mov.u32 	%r9, _ZZ9reduce_v2PfS_E12input_shared;
	add.s32 	%r10, %r9, %r8;
	st.shared.f32 	[%r10], %f1;
	bar.sync 	0;
	setp.lt.u32 	%p1, %r1, 2;
	@%p1 bra 	$L__BB0_5;
	shl.b32 	%r4, %r3, 1;
	mov.b32 	%r24, 1;
$L__BB0_2:
	shl.b32 	%r6, %r24, 1;
	add.s32 	%r12, %r6, -1;
	not.b32 	%r13, %r6;
	and.b32  	%r14, %r13, %r12;
	popc.b32 	%r15, %r14;
	shr.u32 	%r16, %r1, %r15;
	setp.ge.u32 	%p2, %r3, %r16;
	@%p2 bra 	$L__BB0_4;
	mul.lo.s32 	%r17, %r24, %r4;
	add.s32 	%r18, %r17, %r24;
	shl.b32 	%r19, %r18, 2;
	add.s32 	%r21, %r9, %r19;
	ld.shared.f32 	%f2, [%r21];
	shl.b32 	%r22, %r17, 2;
	add.s32 	%r23, %r9, %r22;
	ld.shared.f32 	%f3, [%r23];
	add.f32 	%f4, %f2, %f3;
	st.shared.f32 	[%r23], %f4;
$L__BB0_4:
	bar.sync 	0;
	setp.lt.u32 	%p3, %r6, %r1;
	mov.u32 	%r24, %r6;
	@%p3 bra 	$L__BB0_2;
$L__BB0_5:
	setp.ne.s32 	%p4, %r3, 0;
	@%p4 bra 	$L__BB0_7;
	ld.shared.f32 	%f5, [_ZZ9reduce_v2PfS_E12input_shared];
	cvta.to.global.u64 	%rd9, %rd1;
	mul.wide.u32 	%rd10, %r2, 4;
	add.s64 	%rd11, %rd9, %rd10;
	st.global.f32 	[%rd11], %f5;
$L__BB0_7:
	ret;

}


// ===== COMPILED SASS (sm_100) =====

	.target	sm_100

	.elftype	@"ET_EXEC"


//--------------------- .note.nv.tkinfo           --------------------------
	.section	.note.nv.tkinfo,"",@"SHT_NOTE"
	.sectionflags	@"SHF_NOTE_NV_TKINFO"
	.tkinfo
        /*0018*/ 	.word	0x00000002
        /*0030*/ 	.string	""
        /*0030*/ 	.string	"ptxas"
        /*0030*/ 	.string	"Cuda compilation tools, release 13.0, V13.0.88"
        /*0030*/ 	.string	"Build cuda_13.0.r13.0/compiler.36424714_0"
        /*0030*/ 	.string	"-arch sm_100 -m 64 "



//--------------------- .note.nv.cuinfo           --------------------------
	.section	.note.nv.cuinfo,"",@"SHT_NOTE"
	.sectionflags	@"SHF_NOTE_NV_CUINFO"
        /*0018*/ 	.short	0x0002
        /*001a*/ 	.short	0x0064
        /*001c*/ 	.short	0x0082
	.zero		2


//--------------------- .nv.info                  --------------------------
	.section	.nv.info,"",@"SHT_CUDA_INFO"
	.align	4


	//----- nvinfo : EIATTR_REGCOUNT
	.align		4
        /*0000*/ 	.byte	0x04, 0x2f
        /*0002*/ 	.short	(.L_1 - .L_0)
	.align		4
.L_0:
        /*0004*/ 	.word	index@(_Z9reduce_v2PfS_)
        /*0008*/ 	.word	0x0000000a


	//----- nvinfo : EIATTR_FRAME_SIZE
	.align		4
.L_1:
        /*000c*/ 	.byte	0x04, 0x11
        /*000e*/ 	.short	(.L_3 - .L_2)
	.align		4
.L_2:
        /*0010*/ 	.word	index@(_Z9reduce_v2PfS_)
        /*0014*/ 	.word	0x00000000


	//----- nvinfo : EIATTR_MIN_STACK_SIZE
	.align		4
.L_3:
        /*0018*/ 	.byte	0x04, 0x12
        /*001a*/ 	.short	(.L_5 - .L_4)
	.align		4
.L_4:
        /*001c*/ 	.word	index@(_Z9reduce_v2PfS_)
        /*0020*/ 	.word	0x00000000
.L_5:


//--------------------- .nv.compat                --------------------------
	.section	.nv.compat,"",@"SHT_CUDA_COMPAT_INFO"
	.align	4
        /*0000*/ 	.byte	0x02, 0x09, 0x00, 0x00, 0x02, 0x02, 0x01, 0x00, 0x02, 0x05, 0x05, 0x00, 0x03, 0x07, 0x01, 0x01
        /*0010*/ 	.byte	0x02, 0x03, 0x00, 0x00, 0x02, 0x06, 0x01, 0x00, 0x04, 0x0b, 0x08, 0x00, 0x09, 0x00, 0x00, 0x00
        /*0020*/ 	.byte	0x00, 0x00, 0x00, 0x00


//--------------------- .nv.info._Z9reduce_v2PfS_ --------------------------
	.section	.nv.info._Z9reduce_v2PfS_,"",@"SHT_CUDA_INFO"
	.sectionflags	@""
	.align	4


	//----- nvinfo : EIATTR_CUDA_API_VERSION
	.align		4
        /*0000*/ 	.byte	0x04, 0x37
        /*0002*/ 	.short	(.L_7 - .L_6)
.L_6:
        /*0004*/ 	.word	0x00000082


	//----- nvinfo : EIATTR_KPARAM_INFO
	.align		4
.L_7:
        /*0008*/ 	.byte	0x04, 0x17
        /*000a*/ 	.short	(.L_9 - .L_8)
.L_8:
        /*000c*/ 	.word	0x00000000
        /*0010*/ 	.short	0x0001
        /*0012*/ 	.short	0x0008
        /*0014*/ 	.byte	0x00, 0xf5, 0x21, 0x00


	//----- nvinfo : EIATTR_KPARAM_INFO
	.align		4
.L_9:
        /*0018*/ 	.byte	0x04, 0x17
        /*001a*/ 	.short	(.L_11 - .L_10)
.L_10:
        /*001c*/ 	.word	0x00000000
        /*0020*/ 	.short	0x0000
        /*0022*/ 	.short	0x0000
        /*0024*/ 	.byte	0x00, 0xf5, 0x21, 0x00


	//----- nvinfo : EIATTR_SPARSE_MMA_MASK
	.align		4
.L_11:
        /*0028*/ 	.byte	0x03, 0x50
        /*002a*/ 	.short	0x0000


	//----- nvinfo : EIATTR_MAXREG_COUNT
	.align		4
        /*002c*/ 	.byte	0x03, 0x1b
        /*002e*/ 	.short	0x00ff


	//----- nvinfo : EIATTR_NUM_BARRIERS
	.align		4
        /*0030*/ 	.byte	0x02, 0x4c
        /*0032*/ 	.byte	0x01
	.zero		1


	//----- nvinfo : EIATTR_MERCURY_ISA_VERSION
	.align		4
        /*0034*/ 	.byte	0x03, 0x5f
        /*0036*/ 	.short	0x0101


	//----- nvinfo : EIATTR_VRC_CTA_INIT_COUNT
	.align		4
        /*0038*/ 	.byte	0x02, 0x4a
	.zero		1
	.zero		1


	//----- nvinfo : EIATTR_EXIT_INSTR_OFFSETS
	.align		4
        /*003c*/ 	.byte	0x04, 0x1c
        /*003e*/ 	.short	(.L_13 - .L_12)


	//   ....[0]....
.L_12:
        /*0040*/ 	.word	0x00000290


	//   ....[1]....
        /*0044*/ 	.word	0x00000310


	//----- nvinfo : EIATTR_CBANK_PARAM_SIZE
	.align		4
.L_13:
        /*0048*/ 	.byte	0x03, 0x19
        /*004a*/ 	.short	0x0010


	//----- nvinfo : EIATTR_PARAM_CBANK
	.align		4
        /*004c*/ 	.byte	0x04, 0x0a
        /*004e*/ 	.short	(.L_15 - .L_14)
	.align		4
.L_14:
        /*0050*/ 	.word	index@(.nv.constant0._Z9reduce_v2PfS_)
        /*0054*/ 	.short	0x0380
        /*0056*/ 	.short	0x0010


	//----- nvinfo : EIATTR_SW_WAR
	.align		4
.L_15:
        /*0058*/ 	.byte	0x04, 0x36
        /*005a*/ 	.short	(.L_17 - .L_16)
.L_16:
        /*005c*/ 	.word	0x00000008
.L_17:


//--------------------- .nv.callgraph             --------------------------
	.section	.nv.callgraph,"",@"SHT_CUDA_CALLGRAPH"
	.align	4
	.sectionentsize	8
	.align		4
        /*0000*/ 	.word	0x00000000
	.align		4
        /*0004*/ 	.word	0xffffffff
	.align		4
        /*0008*/ 	.word	0x00000000
	.align		4
        /*000c*/ 	.word	0xfffffffe
	.align		4
        /*0010*/ 	.word	0x00000000
	.align		4
        /*0014*/ 	.word	0xfffffffd
	.align		4
        /*0018*/ 	.word	0x00000000
	.align		4
        /*001c*/ 	.word	0xfffffffc


//--------------------- .text._Z9reduce_v2PfS_    --------------------------
	.section	.text._Z9reduce_v2PfS_,"ax",@progbits
	.align	128
        .global         _Z9reduce_v2PfS_
        .type           _Z9reduce_v2PfS_,@function
        .size           _Z9reduce_v2PfS_,(.L_x_3 - _Z9reduce_v2PfS_)
        .other          _Z9reduce_v2PfS_,@"STO_CUDA_ENTRY STV_DEFAULT"
_Z9reduce_v2PfS_:
.text._Z9reduce_v2PfS_:
[----:B------:R-:W-:Y:S01]  /*0000*/  LDC R1, c[0x0][0x37c] ;  /* 0x0000df00ff017b82 */ /* 0x000fe20000000800 */
[----:B------:R-:W0:Y:S01]  /*0010*/  S2R R7, SR_CTAID.X ;  /* 0x0000000000077919 */ /* 0x000e220000002500 */
[----:B------:R-:W0:Y:S01]  /*0020*/  LDCU UR10, c[0x0][0x360] ;  /* 0x00006c00ff0a77ac */ /* 0x000e220008000800 */
[----:B------:R-:W1:Y:S01]  /*0030*/  S2R R4, SR_TID.X ;  /* 0x0000000000047919 */ /* 0x000e620000002100 */
[----:B------:R-:W2:Y:S01]  /*0040*/  LDCU.64 UR4, c[0x0][0x380] ;  /* 0x00007000ff0477ac */ /* 0x000ea20008000a00 */
[----:B------:R-:W3:Y:S01]  /*0050*/  LDCU.64 UR8, c[0x0][0x358] ;  /* 0x00006b00ff0877ac */ /* 0x000ee20008000a00 */
[----:B0-----:R-:W-:-:S05]  /*0060*/  IMAD R3, R7, UR10, RZ ;  /* 0x0000000a07037c24 */ /* 0x001fca000f8e02ff */
[----:B-1----:R-:W-:-:S05]  /*0070*/  IADD3 R0, P0, PT, R3, R4, RZ ;  /* 0x0000000403007210 */ /* 0x002fca0007f1e0ff */
[----:B------:R-:W-:Y:S01]  /*0080*/  IMAD.X R3, RZ, RZ, RZ, P0 ;  /* 0x000000ffff037224 */ /* 0x000fe200000e06ff */
[----:B--2---:R-:W-:-:S04]  /*0090*/  LEA R2, P0, R0, UR4, 0x2 ;  /* 0x0000000400027c11 */ /* 0x004fc8000f8010ff */
[----:B------:R-:W-:-:S05]  /*00a0*/  LEA.HI.X R3, R0, UR5, R3, 0x2, P0 ;  /* 0x0000000500037c11 */ /* 0x000fca00080f1403 */
[----:B---3--:R-:W2:Y:S01]  /*00b0*/  LDG.E R2, desc[UR8][R2.64] ;  /* 0x0000000802027981 */ /* 0x008ea2000c1e1900 */
[----:B------:R-:W0:Y:S01]  /*00c0*/  S2UR UR5, SR_CgaCtaId ;  /* 0x00000000000579c3 */ /* 0x000e220000008800 */
[----:B------:R-:W-:Y:S01]  /*00d0*/  UMOV UR4, 0x400 ;  /* 0x0000040000047882 */ /* 0x000fe20000000000 */
[----:B------:R-:W-:Y:S01]  /*00e0*/  UISETP.GE.U32.AND UP0, UPT, UR10, 0x2, UPT ;  /* 0x000000020a00788c */ /* 0x000fe2000bf06070 */
[----:B------:R-:W-:Y:S01]  /*00f0*/  ISETP.NE.AND P1, PT, R4, RZ, PT ;  /* 0x000000ff0400720c */ /* 0x000fe20003f25270 */
[----:B0-----:R-:W-:-:S06]  /*0100*/  ULEA UR4, UR5, UR4, 0x18 ;  /* 0x0000000405047291 */ /* 0x001fcc000f8ec0ff */
[----:B------:R-:W-:-:S05]  /*0110*/  LEA R5, R4, UR4, 0x2 ;  /* 0x0000000404057c11 */ /* 0x000fca000f8e10ff */
[----:B--2---:R0:W-:Y:S01]  /*0120*/  STS [R5], R2 ;  /* 0x0000000205007388 */ /* 0x0041e20000000800 */
[----:B------:R-:W-:Y:S06]  /*0130*/  BAR.SYNC.DEFER_BLOCKING 0x0 ;  /* 0x0000000000007b1d */ /* 0x000fec0000010000 */
[----:B------:R-:W-:Y:S05]  /*0140*/  BRA.U !UP0, `(.L_x_0) ;  /* 0x0000000108507547 */ /* 0x000fea000b800000 */
[----:B0-----:R-:W-:Y:S01]  /*0150*/  IMAD.SHL.U32 R5, R4, 0x2, RZ ;  /* 0x0000000204057824 */ /* 0x001fe200078e00ff */
[----:B------:R-:W-:-:S06]  /*0160*/  UMOV UR5, 0x1 ;  /* 0x0000000100057882 */ /* 0x000fcc0000000000 */
.L_x_1:
[----:B------:R-:W-:-:S04]  /*0170*/  USHF.L.U32 UR7, UR5, 0x1, URZ ;  /* 0x0000000105077899 */ /* 0x000fc800080006ff */
[----:B------:R-:W-:Y:S02]  /*0180*/  UIADD3 UR6, UPT, UPT, UR7, -0x1, URZ ;  /* 0xffffffff07067890 */ /* 0x000fe4000fffe0ff */
[----:B------:R-:W-:Y:S02]  /*0190*/  UISETP.GE.U32.AND UP0, UPT, UR7, UR10, UPT ;  /* 0x0000000a0700728c */ /* 0x000fe4000bf06070 */
[----:B------:R-:W-:-:S04]  /*01a0*/  ULOP3.LUT UR6, UR7, UR6, URZ, 0xc, !UPT ;  /* 0x0000000607067292 */ /* 0x000fc8000f8e0cff */
[----:B------:R-:W-:-:S04]  /*01b0*/  UPOPC UR6, UR6 ;  /* 0x00000006000672bf */ /* 0x000fc80008000000 */
[----:B------:R-:W-:-:S06]  /*01c0*/  USHF.R.U32.HI UR6, URZ, UR6, UR10 ;  /* 0x00000006ff067299 */ /* 0x000fcc000801160a */
[----:B------:R-:W-:-:S13]  /*01d0*/  ISETP.GE.U32.AND P0, PT, R4, UR6, PT ;  /* 0x0000000604007c0c */ /* 0x000fda000bf06070 */
[----:B-1----:R-:W-:-:S04]  /*01e0*/  @!P0 IMAD R0, R5, UR5, RZ ;  /* 0x0000000505008c24 */ /* 0x002fc8000f8e02ff */
[C---:B------:R-:W-:Y:S01]  /*01f0*/  @!P0 VIADD R2, R0.reuse, UR5 ;  /* 0x0000000500028c36 */ /* 0x040fe20008000000 */
[----:B------:R-:W-:Y:S01]  /*0200*/  @!P0 LEA R0, R0, UR4, 0x2 ;  /* 0x0000000400008c11 */ /* 0x000fe2000f8e10ff */
[----:B------:R-:W-:-:S03]  /*0210*/  UMOV UR5, UR7 ;  /* 0x0000000700057c82 */ /* 0x000fc60008000000 */
[----:B------:R-:W-:Y:S01]  /*0220*/  @!P0 LEA R2, R2, UR4, 0x2 ;  /* 0x0000000402028c11 */ /* 0x000fe2000f8e10ff */
[----:B------:R-:W-:Y:S05]  /*0230*/  @!P0 LDS R3, [R0] ;  /* 0x0000000000038984 */ /* 0x000fea0000000800 */
[----:B------:R-:W0:Y:S02]  /*0240*/  @!P0 LDS R2, [R2] ;  /* 0x0000000002028984 */ /* 0x000e240000000800 */
[----:B0-----:R-:W-:-:S05]  /*0250*/  @!P0 FADD R3, R2, R3 ;  /* 0x0000000302038221 */ /* 0x001fca0000000000 */
[----:B------:R1:W-:Y:S01]  /*0260*/  @!P0 STS [R0], R3 ;  /* 0x0000000300008388 */ /* 0x0003e20000000800 */
[----:B------:R-:W-:Y:S06]  /*0270*/  BAR.SYNC.DEFER_BLOCKING 0x0 ;  /* 0x0000000000007b1d */ /* 0x000fec0000010000 */
[----:B------:R-:W-:Y:S05]  /*0280*/  BRA.U !UP0, `(.L_x_1) ;  /* 0xfffffffd08b87547 */ /* 0x000fea000b83ffff */
.L_x_0:
[----:B------:R-:W-:Y:S05]  /*0290*/  @P1 EXIT ;  /* 0x000000000000194d */ /* 0x000fea0003800000 */
[----:B------:R-:W2:Y:S01]  /*02a0*/  S2UR UR5, SR_CgaCtaId ;  /* 0x00000000000579c3 */ /* 0x000ea20000008800 */
[----:B------:R-:W-:-:S07]  /*02b0*/  UMOV UR4, 0x400 ;  /* 0x0000040000047882 */ /* 0x000fce0000000000 */
[----:B01----:R-:W0:Y:S01]  /*02c0*/  LDC.64 R2, c[0x0][0x388] ;  /* 0x0000e200ff027b82 */ /* 0x003e220000000a00 */
[----:B--2---:R-:W-:Y:S01]  /*02d0*/  ULEA UR4, UR5, UR4, 0x18 ;  /* 0x0000000405047291 */ /* 0x004fe2000f8ec0ff */
[----:B0-----:R-:W-:-:S08]  /*02e0*/  IMAD.WIDE.U32 R2, R7, 0x4, R2 ;  /* 0x0000000407027825 */ /* 0x001fd000078e0002 */
[----:B------:R-:W0:Y:S04]  /*02f0*/  LDS R5, [UR4] ;  /* 0x00000004ff057984 */ /* 0x000e280008000800 */
[----:B0-----:R-:W-:Y:S01]  /*0300*/  STG.E desc[UR8][R2.64], R5 ;  /* 0x0000000502007986 */ /* 0x001fe2000c101908 */
[----:B------:R-:W-:Y:S05]  /*0310*/  EXIT ;  /* 0x000000000000794d */ /* 0x000fea0003800000 */
.L_x_2:
[----:B------:R-:W-:-:S00]  /*0320*/  BRA `(.L_x_2) ;  /* 0xfffffffc00fc7947 */ /* 0x000fc0000383ffff */
[----:B------:R-:W-:-:S00]  /*0330*/  NOP ;  /* 0x0000000000007918 */ /* 0x000fc00000000000 */
        /* <DEDUP_REMOVED lines=12> */
.L_x_3:


//--------------------- .nv.shared._Z9reduce_v2PfS_ --------------------------
	.section	.nv.shared._Z9reduce_v2PfS_,"aw",@nobits
	.sectionflags	@""
	.align	4
.nv.shared._Z9reduce_v2PfS_:
	.zero		2048


//--------------------- .nv.shared.reserved.0     --------------------------
	.section	.nv.shared.reserved.0,"aw",@nobits
	.weak		__nv_reservedSMEM_offset_0_alias
	.size		__nv_reservedSMEM_offset_0_alias, 0, 64
	.other		__nv_reservedSMEM_offset_0_alias,@"STO_CUDA_RESERVED_SHARED STV_DEFAULT"
__nv_reservedSMEM_offset_0_alias:
	.zero		0
	.zero		64


//--------------------- .nv.constant0._Z9reduce_v2PfS_ --------------------------
	.section	.nv.constant0._Z9reduce_v2PfS_,"a",@progbits
	.sectionflags	@""
	.align	4
.nv.constant0._Z9reduce_v2PfS_:
	.zero		912


//--------------------- SYMBOLS --------------------------

	.type		.nv.reservedSmem.offset0,@object
	.size		.nv.reservedSmem.offset0,0x4
	.type		.nv.reservedSmem.cap,@object
	.size		.nv.reservedSmem.cap,0x4
